//
// Generated by NVIDIA NVVM Compiler
//
// Compiler Build ID: CL-36424714
// Cuda compilation tools, release 13.0, V13.0.88
// Based on NVVM 20.0.0
//

.version 9.0
.target sm_100
.address_size 64

	// .globl	_Z8mat_prodPdS_S_iii

.visible .entry _Z8mat_prodPdS_S_iii(
	.param .u64 .ptr .align 1 _Z8mat_prodPdS_S_iii_param_0,
	.param .u64 .ptr .align 1 _Z8mat_prodPdS_S_iii_param_1,
	.param .u64 .ptr .align 1 _Z8mat_prodPdS_S_iii_param_2,
	.param .u32 _Z8mat_prodPdS_S_iii_param_3,
	.param .u32 _Z8mat_prodPdS_S_iii_param_4,
	.param .u32 _Z8mat_prodPdS_S_iii_param_5
)
{
	.reg .pred 	%p<10>;
	.reg .b32 	%r<40>;
	.reg .b64 	%rd<41>;
	.reg .b64 	%fd<56>;

	ld.param.u64 	%rd8, [_Z8mat_prodPdS_S_iii_param_0];
	ld.param.u64 	%rd9, [_Z8mat_prodPdS_S_iii_param_1];
	ld.param.u64 	%rd10, [_Z8mat_prodPdS_S_iii_param_2];
	ld.param.u32 	%r18, [_Z8mat_prodPdS_S_iii_param_4];
	ld.param.u32 	%r19, [_Z8mat_prodPdS_S_iii_param_5];
	cvta.to.global.u64 	%rd1, %rd9;
	cvta.to.global.u64 	%rd2, %rd8;
	cvta.to.global.u64 	%rd11, %rd10;
	mov.u32 	%r20, %ctaid.x;
	mov.u32 	%r21, %ntid.x;
	mov.u32 	%r22, %tid.x;
	mad.lo.s32 	%r1, %r20, %r21, %r22;
	mov.u32 	%r23, %ctaid.y;
	mov.u32 	%r24, %ntid.y;
	mov.u32 	%r25, %tid.y;
	mad.lo.s32 	%r2, %r23, %r24, %r25;
	mad.lo.s32 	%r26, %r19, %r2, %r1;
	mul.wide.s32 	%rd12, %r26, 8;
	add.s64 	%rd3, %rd11, %rd12;
	mov.b64 	%rd13, 0;
	st.global.u64 	[%rd3], %rd13;
	setp.lt.s32 	%p1, %r18, 1;
	@%p1 bra 	$L__BB0_12;
	mul.lo.s32 	%r3, %r18, %r2;
	mul.lo.s32 	%r4, %r18, %r1;
	and.b32  	%r5, %r18, 7;
	setp.lt.u32 	%p2, %r18, 8;
	mov.b32 	%r38, 0;
	mov.f64 	%fd53, 0d0000000000000000;
	@%p2 bra 	$L__BB0_4;
	and.b32  	%r38, %r18, 2147483640;
	neg.s32 	%r36, %r38;
	mul.wide.u32 	%rd14, %r3, 8;
	add.s64 	%rd15, %rd14, %rd2;
	add.s64 	%rd40, %rd15, 32;
	add.s64 	%rd5, %rd1, 32;
	mov.f64 	%fd53, 0d0000000000000000;
	mov.u32 	%r35, %r4;
$L__BB0_3:
	.pragma "nounroll";
	mul.wide.s32 	%rd16, %r35, 8;
	add.s64 	%rd17, %rd5, %rd16;
	ld.global.f64 	%fd10, [%rd40+-32];
	ld.global.f64 	%fd11, [%rd17+-32];
	fma.rn.f64 	%fd12, %fd10, %fd11, %fd53;
	st.global.f64 	[%rd3], %fd12;
	ld.global.f64 	%fd13, [%rd40+-24];
	ld.global.f64 	%fd14, [%rd17+-24];
	fma.rn.f64 	%fd15, %fd13, %fd14, %fd12;
	st.global.f64 	[%rd3], %fd15;
	ld.global.f64 	%fd16, [%rd40+-16];
	ld.global.f64 	%fd17, [%rd17+-16];
	fma.rn.f64 	%fd18, %fd16, %fd17, %fd15;
	st.global.f64 	[%rd3], %fd18;
	ld.global.f64 	%fd19, [%rd40+-8];
	ld.global.f64 	%fd20, [%rd17+-8];
	fma.rn.f64 	%fd21, %fd19, %fd20, %fd18;
	st.global.f64 	[%rd3], %fd21;
	ld.global.f64 	%fd22, [%rd40];
	ld.global.f64 	%fd23, [%rd17];
	fma.rn.f64 	%fd24, %fd22, %fd23, %fd21;
	st.global.f64 	[%rd3], %fd24;
	ld.global.f64 	%fd25, [%rd40+8];
	ld.global.f64 	%fd26, [%rd17+8];
	fma.rn.f64 	%fd27, %fd25, %fd26, %fd24;
	st.global.f64 	[%rd3], %fd27;
	ld.global.f64 	%fd28, [%rd40+16];
	ld.global.f64 	%fd29, [%rd17+16];
	fma.rn.f64 	%fd30, %fd28, %fd29, %fd27;
	st.global.f64 	[%rd3], %fd30;
	ld.global.f64 	%fd31, [%rd40+24];
	ld.global.f64 	%fd32, [%rd17+24];
	fma.rn.f64 	%fd53, %fd31, %fd32, %fd30;
	st.global.f64 	[%rd3], %fd53;
	add.s32 	%r36, %r36, 8;
	add.s64 	%rd40, %rd40, 64;
	add.s32 	%r35, %r35, 8;
	setp.ne.s32 	%p3, %r36, 0;
	@%p3 bra 	$L__BB0_3;
$L__BB0_4:
	setp.eq.s32 	%p4, %r5, 0;
	@%p4 bra 	$L__BB0_12;
	and.b32  	%r13, %r18, 3;
	setp.lt.u32 	%p5, %r5, 4;
	@%p5 bra 	$L__BB0_7;
	add.s32 	%r28, %r38, %r3;
	mul.wide.u32 	%rd18, %r28, 8;
	add.s64 	%rd19, %rd2, %rd18;
	ld.global.f64 	%fd33, [%rd19];
	add.s32 	%r29, %r38, %r4;
	mul.wide.s32 	%rd20, %r29, 8;
	add.s64 	%rd21, %rd1, %rd20;
	ld.global.f64 	%fd34, [%rd21];
	fma.rn.f64 	%fd35, %fd33, %fd34, %fd53;
	st.global.f64 	[%rd3], %fd35;
	cvt.u64.u32 	%rd22, %r3;
	cvt.u64.u32 	%rd23, %r38;
	add.s64 	%rd24, %rd23, %rd22;
	shl.b64 	%rd25, %rd24, 3;
	add.s64 	%rd26, %rd2, %rd25;
	ld.global.f64 	%fd36, [%rd26+8];
	ld.global.f64 	%fd37, [%rd21+8];
	fma.rn.f64 	%fd38, %fd36, %fd37, %fd35;
	st.global.f64 	[%rd3], %fd38;
	ld.global.f64 	%fd39, [%rd26+16];
	ld.global.f64 	%fd40, [%rd21+16];
	fma.rn.f64 	%fd41, %fd39, %fd40, %fd38;
	st.global.f64 	[%rd3], %fd41;
	ld.global.f64 	%fd42, [%rd26+24];
	ld.global.f64 	%fd43, [%rd21+24];
	fma.rn.f64 	%fd53, %fd42, %fd43, %fd41;
	st.global.f64 	[%rd3], %fd53;
	add.s32 	%r38, %r38, 4;
$L__BB0_7:
	setp.eq.s32 	%p6, %r13, 0;
	@%p6 bra 	$L__BB0_12;
	setp.eq.s32 	%p7, %r13, 1;
	@%p7 bra 	$L__BB0_10;
	add.s32 	%r30, %r38, %r3;
	mul.wide.u32 	%rd27, %r30, 8;
	add.s64 	%rd28, %rd2, %rd27;
	ld.global.f64 	%fd44, [%rd28];
	add.s32 	%r31, %r38, %r4;
	mul.wide.s32 	%rd29, %r31, 8;
	add.s64 	%rd30, %rd1, %rd29;
	ld.global.f64 	%fd45, [%rd30];
	fma.rn.f64 	%fd46, %fd44, %fd45, %fd53;
	st.global.f64 	[%rd3], %fd46;
	cvt.u64.u32 	%rd31, %r3;
	cvt.u64.u32 	%rd32, %r38;
	add.s64 	%rd33, %rd32, %rd31;
	shl.b64 	%rd34, %rd33, 3;
	add.s64 	%rd35, %rd2, %rd34;
	ld.global.f64 	%fd47, [%rd35+8];
	ld.global.f64 	%fd48, [%rd30+8];
	fma.rn.f64 	%fd53, %fd47, %fd48, %fd46;
	st.global.f64 	[%rd3], %fd53;
	add.s32 	%r38, %r38, 2;
$L__BB0_10:
	and.b32  	%r32, %r18, 1;
	setp.eq.b32 	%p8, %r32, 1;
	not.pred 	%p9, %p8;
	@%p9 bra 	$L__BB0_12;
	add.s32 	%r33, %r38, %r3;
	mul.wide.u32 	%rd36, %r33, 8;
	add.s64 	%rd37, %rd2, %rd36;
	ld.global.f64 	%fd49, [%rd37];
	add.s32 	%r34, %r38, %r4;
	mul.wide.s32 	%rd38, %r34, 8;
	add.s64 	%rd39, %rd1, %rd38;
	ld.global.f64 	%fd50, [%rd39];
	fma.rn.f64 	%fd51, %fd49, %fd50, %fd53;
	st.global.f64 	[%rd3], %fd51;
$L__BB0_12:
	ret;

}


// ===== COMPILED SASS (sm_100) =====

	.target	sm_100

	.elftype	@"ET_EXEC"


//--------------------- .note.nv.tkinfo           --------------------------
	.section	.note.nv.tkinfo,"",@"SHT_NOTE"
	.sectionflags	@"SHF_NOTE_NV_TKINFO"
	.tkinfo
        /*0018*/ 	.word	0x00000002
        /*0030*/ 	.string	""
        /*0030*/ 	.string	"ptxas"
        /*0030*/ 	.string	"Cuda compilation tools, release 13.0, V13.0.88"
        /*0030*/ 	.string	"Build cuda_13.0.r13.0/compiler.36424714_0"
        /*0030*/ 	.string	"-arch sm_100 -m 64 "



//--------------------- .note.nv.cuinfo           --------------------------
	.section	.note.nv.cuinfo,"",@"SHT_NOTE"
	.sectionflags	@"SHF_NOTE_NV_CUINFO"
        /*0018*/ 	.short	0x0002
        /*001a*/ 	.short	0x0064
        /*001c*/ 	.short	0x0082
	.zero		2


//--------------------- .nv.info                  --------------------------
	.section	.nv.info,"",@"SHT_CUDA_INFO"
	.align	4


	//----- nvinfo : EIATTR_REGCOUNT
	.align		4
        /*0000*/ 	.byte	0x04, 0x2f
        /*0002*/ 	.short	(.L_1 - .L_0)
	.align		4
.L_0:
        /*0004*/ 	.word	index@(_Z8mat_prodPdS_S_iii)
        /*0008*/ 	.word	0x0000001a


	//----- nvinfo : EIATTR_FRAME_SIZE
	.align		4
.L_1:
        /*000c*/ 	.byte	0x04, 0x11
        /*000e*/ 	.short	(.L_3 - .L_2)
	.align		4
.L_2:
        /*0010*/ 	.word	index@(_Z8mat_prodPdS_S_iii)
        /*0014*/ 	.word	0x00000000


	//----- nvinfo : EIATTR_MIN_STACK_SIZE
	.align		4
.L_3:
        /*0018*/ 	.byte	0x04, 0x12
        /*001a*/ 	.short	(.L_5 - .L_4)
	.align		4
.L_4:
        /*001c*/ 	.word	index@(_Z8mat_prodPdS_S_iii)
        /*0020*/ 	.word	0x00000000
.L_5:


//--------------------- .nv.compat                --------------------------
	.section	.nv.compat,"",@"SHT_CUDA_COMPAT_INFO"
	.align	4
        /*0000*/ 	.byte	0x02, 0x09, 0x00, 0x00, 0x02, 0x02, 0x01, 0x00, 0x02, 0x05, 0x05, 0x00, 0x03, 0x07, 0x01, 0x01
        /*0010*/ 	.byte	0x02, 0x03, 0x00, 0x00, 0x02, 0x06, 0x01, 0x00, 0x04, 0x0b, 0x08, 0x00, 0x01, 0x00, 0x00, 0x00
        /*0020*/ 	.byte	0x00, 0x00, 0x00, 0x00


//--------------------- .nv.info._Z8mat_prodPdS_S_iii --------------------------
	.section	.nv.info._Z8mat_prodPdS_S_iii,"",@"SHT_CUDA_INFO"
	.sectionflags	@""
	.align	4


	//----- nvinfo : EIATTR_CUDA_API_VERSION
	.align		4
        /*0000*/ 	.byte	0x04, 0x37
        /*0002*/ 	.short	(.L_7 - .L_6)
.L_6:
        /*0004*/ 	.word	0x00000082


	//----- nvinfo : EIATTR_KPARAM_INFO
	.align		4
.L_7:
        /*0008*/ 	.byte	0x04, 0x17
        /*000a*/ 	.short	(.L_9 - .L_8)
.L_8:
        /*000c*/ 	.word	0x00000000
        /*0010*/ 	.short	0x0005
        /*0012*/ 	.short	0x0020
        /*0014*/ 	.byte	0x00, 0xf0, 0x11, 0x00


	//----- nvinfo : EIATTR_KPARAM_INFO
	.align		4
.L_9:
        /*0018*/ 	.byte	0x04, 0x17
        /*001a*/ 	.short	(.L_11 - .L_10)
.L_10:
        /*001c*/ 	.word	0x00000000
        /*0020*/ 	.short	0x0004
        /*0022*/ 	.short	0x001c
        /*0024*/ 	.byte	0x00, 0xf0, 0x11, 0x00


	//----- nvinfo : EIATTR_KPARAM_INFO
	.align		4
.L_11:
        /*0028*/ 	.byte	0x04, 0x17
        /*002a*/ 	.short	(.L_13 - .L_12)
.L_12:
        /*002c*/ 	.word	0x00000000
        /*0030*/ 	.short	0x0003
        /*0032*/ 	.short	0x0018
        /*0034*/ 	.byte	0x00, 0xf0, 0x11, 0x00


	//----- nvinfo : EIATTR_KPARAM_INFO
	.align		4
.L_13:
        /*0038*/ 	.byte	0x04, 0x17
        /*003a*/ 	.short	(.L_15 - .L_14)
.L_14:
        /*003c*/ 	.word	0x00000000
        /*0040*/ 	.short	0x0002
        /*0042*/ 	.short	0x0010
        /*0044*/ 	.byte	0x00, 0xf5, 0x21, 0x00


	//----- nvinfo : EIATTR_KPARAM_INFO
	.align		4
.L_15:
        /*0048*/ 	.byte	0x04, 0x17
        /*004a*/ 	.short	(.L_17 - .L_16)
.L_16:
        /*004c*/ 	.word	0x00000000
        /*0050*/ 	.short	0x0001
        /*0052*/ 	.short	0x0008
        /*0054*/ 	.byte	0x00, 0xf5, 0x21, 0x00


	//----- nvinfo : EIATTR_KPARAM_INFO
	.align		4
.L_17:
        /*0058*/ 	.byte	0x04, 0x17
        /*005a*/ 	.short	(.L_19 - .L_18)
.L_18:
        /*005c*/ 	.word	0x00000000
        /*0060*/ 	.short	0x0000
        /*0062*/ 	.short	0x0000
        /*0064*/ 	.byte	0x00, 0xf5, 0x21, 0x00


	//----- nvinfo : EIATTR_SPARSE_MMA_MASK
	.align		4
.L_19:
        /*0068*/ 	.byte	0x03, 0x50
        /*006a*/ 	.short	0x0000


	//----- nvinfo : EIATTR_MAXREG_COUNT
	.align		4
        /*006c*/ 	.byte	0x03, 0x1b
        /*006e*/ 	.short	0x00ff


	//----- nvinfo : EIATTR_MERCURY_ISA_VERSION
	.align		4
        /*0070*/ 	.byte	0x03, 0x5f
        /*0072*/ 	.short	0x0101


	//----- nvinfo : EIATTR_VRC_CTA_INIT_COUNT
	.align		4
        /*0074*/ 	.byte	0x02, 0x4a
	.zero		1
	.zero		1


	//----- nvinfo : EIATTR_EXIT_INSTR_OFFSETS
	.align		4
        /*0078*/ 	.byte	0x04, 0x1c
        /*007a*/ 	.short	(.L_21 - .L_20)


	//   ....[0]....
.L_20:
        /*007c*/ 	.word	0x00000110


	//   ....[1]....
        /*0080*/ 	.word	0x00000500


	//   ....[2]....
        /*0084*/ 	.word	0x00000710


	//   ....[3]....
        /*0088*/ 	.word	0x000008a0


	//   ....[4]....
        /*008c*/ 	.word	0x00000950


	//----- nvinfo : EIATTR_CBANK_PARAM_SIZE
	.align		4
.L_21:
        /*0090*/ 	.byte	0x03, 0x19
        /*0092*/ 	.short	0x0024


	//----- nvinfo : EIATTR_PARAM_CBANK
	.align		4
        /*0094*/ 	.byte	0x04, 0x0a
        /*0096*/ 	.short	(.L_23 - .L_22)
	.align		4
.L_22:
        /*0098*/ 	.word	index@(.nv.constant0._Z8mat_prodPdS_S_iii)
        /*009c*/ 	.short	0x0380
        /*009e*/ 	.short	0x0024


	//----- nvinfo : EIATTR_SW_WAR
	.align		4
.L_23:
        /*00a0*/ 	.byte	0x04, 0x36
        /*00a2*/ 	.short	(.L_25 - .L_24)
.L_24:
        /*00a4*/ 	.word	0x00000008
.L_25:


//--------------------- .nv.callgraph             --------------------------
	.section	.nv.callgraph,"",@"SHT_CUDA_CALLGRAPH"
	.align	4
	.sectionentsize	8
	.align		4
        /*0000*/ 	.word	0x00000000
	.align		4
        /*0004*/ 	.word	0xffffffff
	.align		4
        /*0008*/ 	.word	0x00000000
	.align		4
        /*000c*/ 	.word	0xfffffffe
	.align		4
        /*0010*/ 	.word	0x00000000
	.align		4
        /*0014*/ 	.word	0xfffffffd
	.align		4
        /*0018*/ 	.word	0x00000000
	.align		4
        /*001c*/ 	.word	0xfffffffc


//--------------------- .text._Z8mat_prodPdS_S_iii --------------------------
	.section	.text._Z8mat_prodPdS_S_iii,"ax",@progbits
	.align	128
        .global         _Z8mat_prodPdS_S_iii
        .type           _Z8mat_prodPdS_S_iii,@function
        .size           _Z8mat_prodPdS_S_iii,(.L_x_5 - _Z8mat_prodPdS_S_iii)
        .other          _Z8mat_prodPdS_S_iii,@"STO_CUDA_ENTRY STV_DEFAULT"
_Z8mat_prodPdS_S_iii:
.text._Z8mat_prodPdS_S_iii:
[----:B------:R-:W-:Y:S01]  /*0000*/  LDC R1, c[0x0][0x37c] ;  /* 0x0000df00ff017b82 */ /* 0x000fe20000000800 */
[----:B------:R-:W0:Y:S07]  /*0010*/  S2R R4, SR_TID.X ;  /* 0x0000000000047919 */ /* 0x000e2e0000002100 */
[----:B------:R-:W0:Y:S01]  /*0020*/  S2UR UR4, SR_CTAID.X ;  /* 0x00000000000479c3 */ /* 0x000e220000002500 */
[----:B------:R-:W1:Y:S01]  /*0030*/  LDCU UR8, c[0x0][0x3a0] ;  /* 0x00007400ff0877ac */ /* 0x000e620008000800 */
[----:B------:R-:W2:Y:S01]  /*0040*/  S2R R7, SR_TID.Y ;  /* 0x0000000000077919 */ /* 0x000ea20000002200 */
[----:B------:R-:W3:Y:S05]  /*0050*/  LDCU.64 UR6, c[0x0][0x358] ;  /* 0x00006b00ff0677ac */ /* 0x000eea0008000a00 */
[----:B------:R-:W0:Y:S08]  /*0060*/  LDC R5, c[0x0][0x360] ;  /* 0x0000d800ff057b82 */ /* 0x000e300000000800 */
[----:B------:R-:W2:Y:S08]  /*0070*/  S2UR UR5, SR_CTAID.Y ;  /* 0x00000000000579c3 */ /* 0x000eb00000002600 */
[----:B------:R-:W2:Y:S08]  /*0080*/  LDC R6, c[0x0][0x364] ;  /* 0x0000d900ff067b82 */ /* 0x000eb00000000800 */
[----:B------:R-:W4:Y:S01]  /*0090*/  LDC R0, c[0x0][0x39c] ;  /* 0x0000e700ff007b82 */ /* 0x000f220000000800 */
[----:B0-----:R-:W-:-:S07]  /*00a0*/  IMAD R5, R5, UR4, R4 ;  /* 0x0000000405057c24 */ /* 0x001fce000f8e0204 */
[----:B------:R-:W0:Y:S01]  /*00b0*/  LDC.64 R2, c[0x0][0x390] ;  /* 0x0000e400ff027b82 */ /* 0x000e220000000a00 */
[----:B--2---:R-:W-:-:S04]  /*00c0*/  IMAD R4, R6, UR5, R7 ;  /* 0x0000000506047c24 */ /* 0x004fc8000f8e0207 */
[----:B-1----:R-:W-:Y:S01]  /*00d0*/  IMAD R7, R4, UR8, R5 ;  /* 0x0000000804077c24 */ /* 0x002fe2000f8e0205 */
[----:B----4-:R-:W-:-:S03]  /*00e0*/  ISETP.GE.AND P0, PT, R0, 0x1, PT ;  /* 0x000000010000780c */ /* 0x010fc60003f06270 */
[----:B0-----:R-:W-:-:S05]  /*00f0*/  IMAD.WIDE R2, R7, 0x8, R2 ;  /* 0x0000000807027825 */ /* 0x001fca00078e0202 */
[----:B---3--:R0:W-:Y:S05]  /*0100*/  STG.E.64 desc[UR6][R2.64], RZ ;  /* 0x000000ff02007986 */ /* 0x0081ea000c101b06 */
[----:B------:R-:W-:Y:S05]  /*0110*/  @!P0 EXIT ;  /* 0x000000000000894d */ /* 0x000fea0003800000 */
[----:B------:R-:W-:Y:S01]  /*0120*/  ISETP.GE.U32.AND P1, PT, R0, 0x8, PT ;  /* 0x000000080000780c */ /* 0x000fe20003f26070 */
[-C--:B------:R-:W-:Y:S01]  /*0130*/  IMAD R4, R4, R0.reuse, RZ ;  /* 0x0000000004047224 */ /* 0x080fe200078e02ff */
[----:B------:R-:W-:Y:S01]  /*0140*/  LOP3.LUT R15, R0, 0x7, RZ, 0xc0, !PT ;  /* 0x00000007000f7812 */ /* 0x000fe200078ec0ff */
[----:B------:R-:W-:Y:S01]  /*0150*/  IMAD R5, R5, R0, RZ ;  /* 0x0000000005057224 */ /* 0x000fe200078e02ff */
[----:B------:R-:W-:Y:S01]  /*0160*/  CS2R R12, SRZ ;  /* 0x00000000000c7805 */ /* 0x000fe2000001ff00 */
[----:B------:R-:W-:Y:S01]  /*0170*/  IMAD.MOV.U32 R7, RZ, RZ, RZ ;  /* 0x000000ffff077224 */ /* 0x000fe200078e00ff */
[----:B------:R-:W-:-:S07]  /*0180*/  ISETP.NE.AND P0, PT, R15, RZ, PT ;  /* 0x000000ff0f00720c */ /* 0x000fce0003f05270 */
[----:B------:R-:W-:Y:S06]  /*0190*/  @!P1 BRA `(.L_x_0) ;  /* 0x0000000000d89947 */ /* 0x000fec0003800000 */
[----:B------:R-:W1:Y:S01]  /*01a0*/  LDC.64 R8, c[0x0][0x380] ;  /* 0x0000e000ff087b82 */ /* 0x000e620000000a00 */
[----:B------:R-:W2:Y:S01]  /*01b0*/  LDCU.64 UR4, c[0x0][0x388] ;  /* 0x00007100ff0477ac */ /* 0x000ea20008000a00 */
[----:B------:R-:W-:Y:S02]  /*01c0*/  LOP3.LUT R7, R0, 0x7ffffff8, RZ, 0xc0, !PT ;  /* 0x7ffffff800077812 */ /* 0x000fe400078ec0ff */
[----:B------:R-:W-:Y:S02]  /*01d0*/  CS2R R12, SRZ ;  /* 0x00000000000c7805 */ /* 0x000fe4000001ff00 */
[----:B------:R-:W-:Y:S01]  /*01e0*/  MOV R14, R5 ;  /* 0x00000005000e7202 */ /* 0x000fe20000000f00 */
[----:B------:R-:W-:Y:S01]  /*01f0*/  IMAD.MOV R6, RZ, RZ, -R7 ;  /* 0x000000ffff067224 */ /* 0x000fe200078e0a07 */
[----:B--2---:R-:W-:-:S04]  /*0200*/  UIADD3 UR4, UP0, UPT, UR4, 0x20, URZ ;  /* 0x0000002004047890 */ /* 0x004fc8000ff1e0ff */
[----:B------:R-:W-:Y:S01]  /*0210*/  UIADD3.X UR5, UPT, UPT, URZ, UR5, URZ, UP0, !UPT ;  /* 0x00000005ff057290 */ /* 0x000fe200087fe4ff */
[----:B-1----:R-:W-:-:S03]  /*0220*/  IMAD.WIDE.U32 R8, R4, 0x8, R8 ;  /* 0x0000000804087825 */ /* 0x002fc600078e0008 */
[----:B------:R-:W-:-:S05]  /*0230*/  IADD3 R16, P1, PT, R8, 0x20, RZ ;  /* 0x0000002008107810 */ /* 0x000fca0007f3e0ff */
[----:B------:R-:W-:-:S08]  /*0240*/  IMAD.X R17, RZ, RZ, R9, P1 ;  /* 0x000000ffff117224 */ /* 0x000fd000008e0609 */
.L_x_1:
[----:B------:R-:W-:Y:S01]  /*0250*/  MOV R11, UR5 ;  /* 0x00000005000b7c02 */ /* 0x000fe20008000f00 */
[----:B------:R-:W-:Y:S02]  /*0260*/  IMAD.U32 R10, RZ, RZ, UR4 ;  /* 0x00000004ff0a7e24 */ /* 0x000fe4000f8e00ff */
[----:B------:R-:W-:Y:S02]  /*0270*/  IMAD.MOV.U32 R8, RZ, RZ, R16 ;  /* 0x000000ffff087224 */ /* 0x000fe400078e0010 */
[----:B------:R-:W-:-:S04]  /*0280*/  IMAD.WIDE R10, R14, 0x8, R10 ;  /* 0x000000080e0a7825 */ /* 0x000fc800078e020a */
[----:B------:R-:W-:Y:S01]  /*0290*/  IMAD.MOV.U32 R9, RZ, RZ, R17 ;  /* 0x000000ffff097224 */ /* 0x000fe200078e0011 */
[----:B--2---:R-:W2:Y:S04]  /*02a0*/  LDG.E.64 R18, desc[UR6][R10.64+-0x20] ;  /* 0xffffe0060a127981 */ /* 0x004ea8000c1e1b00 */
[----:B------:R-:W2:Y:S02]  /*02b0*/  LDG.E.64 R16, desc[UR6][R8.64+-0x20] ;  /* 0xffffe00608107981 */ /* 0x000ea4000c1e1b00 */
[----:B--2---:R-:W-:-:S07]  /*02c0*/  DFMA R16, R16, R18, R12 ;  /* 0x000000121010722b */ /* 0x004fce000000000c */
[----:B------:R1:W-:Y:S04]  /*02d0*/  STG.E.64 desc[UR6][R2.64], R16 ;  /* 0x0000001002007986 */ /* 0x0003e8000c101b06 */
[----:B------:R-:W2:Y:S04]  /*02e0*/  LDG.E.64 R12, desc[UR6][R8.64+-0x18] ;  /* 0xffffe806080c7981 */ /* 0x000ea8000c1e1b00 */
[----:B------:R-:W2:Y:S02]  /*02f0*/  LDG.E.64 R18, desc[UR6][R10.64+-0x18] ;  /* 0xffffe8060a127981 */ /* 0x000ea4000c1e1b00 */
[----:B--2---:R-:W-:-:S07]  /*0300*/  DFMA R12, R12, R18, R16 ;  /* 0x000000120c0c722b */ /* 0x004fce0000000010 */
[----:B------:R2:W-:Y:S04]  /*0310*/  STG.E.64 desc[UR6][R2.64], R12 ;  /* 0x0000000c02007986 */ /* 0x0005e8000c101b06 */
[----:B------:R-:W3:Y:S04]  /*0320*/  LDG.E.64 R18, desc[UR6][R8.64+-0x10] ;  /* 0xfffff00608127981 */ /* 0x000ee8000c1e1b00 */
[----:B------:R-:W3:Y:S02]  /*0330*/  LDG.E.64 R20, desc[UR6][R10.64+-0x10] ;  /* 0xfffff0060a147981 */ /* 0x000ee4000c1e1b00 */
[----:B---3--:R-:W-:-:S07]  /*0340*/  DFMA R18, R18, R20, R12 ;  /* 0x000000141212722b */ /* 0x008fce000000000c */
[----:B------:R3:W-:Y:S04]  /*0350*/  STG.E.64 desc[UR6][R2.64], R18 ;  /* 0x0000001202007986 */ /* 0x0007e8000c101b06 */
[----:B------:R-:W4:Y:S04]  /*0360*/  LDG.E.64 R20, desc[UR6][R8.64+-0x8] ;  /* 0xfffff80608147981 */ /* 0x000f28000c1e1b00 */
[----:B------:R-:W4:Y:S02]  /*0370*/  LDG.E.64 R22, desc[UR6][R10.64+-0x8] ;  /* 0xfffff8060a167981 */ /* 0x000f24000c1e1b00 */
[----:B----4-:R-:W-:-:S07]  /*0380*/  DFMA R20, R20, R22, R18 ;  /* 0x000000161414722b */ /* 0x010fce0000000012 */
[----:B------:R4:W-:Y:S04]  /*0390*/  STG.E.64 desc[UR6][R2.64], R20 ;  /* 0x0000001402007986 */ /* 0x0009e8000c101b06 */
[----:B-1----:R-:W5:Y:S04]  /*03a0*/  LDG.E.64 R16, desc[UR6][R8.64] ;  /* 0x0000000608107981 */ /* 0x002f68000c1e1b00 */
[----:B------:R-:W5:Y:S02]  /*03b0*/  LDG.E.64 R22, desc[UR6][R10.64] ;  /* 0x000000060a167981 */ /* 0x000f64000c1e1b00 */
[----:B-----5:R-:W-:-:S07]  /*03c0*/  DFMA R16, R16, R22, R20 ;  /* 0x000000161010722b */ /* 0x020fce0000000014 */
[----:B------:R1:W-:Y:S04]  /*03d0*/  STG.E.64 desc[UR6][R2.64], R16 ;  /* 0x0000001002007986 */ /* 0x0003e8000c101b06 */
[----:B--2---:R-:W2:Y:S04]  /*03e0*/  LDG.E.64 R12, desc[UR6][R8.64+0x8] ;  /* 0x00000806080c7981 */ /* 0x004ea8000c1e1b00 */
[----:B------:R-:W2:Y:S02]  /*03f0*/  LDG.E.64 R22, desc[UR6][R10.64+0x8] ;  /* 0x000008060a167981 */ /* 0x000ea4000c1e1b00 */
[----:B--2---:R-:W-:-:S07]  /*0400*/  DFMA R22, R12, R22, R16 ;  /* 0x000000160c16722b */ /* 0x004fce0000000010 */
[----:B------:R2:W-:Y:S04]  /*0410*/  STG.E.64 desc[UR6][R2.64], R22 ;  /* 0x0000001602007986 */ /* 0x0005e8000c101b06 */
[----:B------:R-:W5:Y:S04]  /*0420*/  LDG.E.64 R12, desc[UR6][R8.64+0x10] ;  /* 0x00001006080c7981 */ /* 0x000f68000c1e1b00 */
[----:B---3--:R-:W5:Y:S01]  /*0430*/  LDG.E.64 R18, desc[UR6][R10.64+0x10] ;  /* 0x000010060a127981 */ /* 0x008f62000c1e1b00 */
[----:B------:R-:W-:Y:S01]  /*0440*/  IADD3 R6, PT, PT, R6, 0x8, RZ ;  /* 0x0000000806067810 */ /* 0x000fe20007ffe0ff */
[----:B-----5:R-:W-:-:S07]  /*0450*/  DFMA R18, R12, R18, R22 ;  /* 0x000000120c12722b */ /* 0x020fce0000000016 */
[----:B------:R2:W-:Y:S04]  /*0460*/  STG.E.64 desc[UR6][R2.64], R18 ;  /* 0x0000001202007986 */ /* 0x0005e8000c101b06 */
[----:B----4-:R-:W3:Y:S04]  /*0470*/  LDG.E.64 R20, desc[UR6][R10.64+0x18] ;  /* 0x000018060a147981 */ /* 0x010ee8000c1e1b00 */
[----:B------:R-:W3:Y:S01]  /*0480*/  LDG.E.64 R12, desc[UR6][R8.64+0x18] ;  /* 0x00001806080c7981 */ /* 0x000ee2000c1e1b00 */
[----:B------:R-:W-:Y:S02]  /*0490*/  ISETP.NE.AND P1, PT, R6, RZ, PT ;  /* 0x000000ff0600720c */ /* 0x000fe40003f25270 */
[----:B-1----:R-:W-:Y:S01]  /*04a0*/  IADD3 R16, P2, PT, R8, 0x40, RZ ;  /* 0x0000004008107810 */ /* 0x002fe20007f5e0ff */
[----:B------:R-:W-:-:S04]  /*04b0*/  VIADD R14, R14, 0x8 ;  /* 0x000000080e0e7836 */ /* 0x000fc80000000000 */
[----:B------:R-:W-:Y:S01]  /*04c0*/  IMAD.X R17, RZ, RZ, R9, P2 ;  /* 0x000000ffff117224 */ /* 0x000fe200010e0609 */
[----:B---3--:R-:W-:-:S07]  /*04d0*/  DFMA R12, R12, R20, R18 ;  /* 0x000000140c0c722b */ /* 0x008fce0000000012 */
[----:B------:R2:W-:Y:S01]  /*04e0*/  STG.E.64 desc[UR6][R2.64], R12 ;  /* 0x0000000c02007986 */ /* 0x0005e2000c101b06 */
[----:B------:R-:W-:Y:S05]  /*04f0*/  @P1 BRA `(.L_x_1) ;  /* 0xfffffffc00541947 */ /* 0x000fea000383ffff */
.L_x_0:
[----:B------:R-:W-:Y:S05]  /*0500*/  @!P0 EXIT ;  /* 0x000000000000894d */ /* 0x000fea0003800000 */
[----:B------:R-:W-:Y:S02]  /*0510*/  ISETP.GE.U32.AND P1, PT, R15, 0x4, PT ;  /* 0x000000040f00780c */ /* 0x000fe40003f26070 */
[----:B------:R-:W-:-:S04]  /*0520*/  LOP3.LUT R6, R0, 0x3, RZ, 0xc0, !PT ;  /* 0x0000000300067812 */ /* 0x000fc800078ec0ff */
[----:B------:R-:W-:-:S07]  /*0530*/  ISETP.NE.AND P0, PT, R6, RZ, PT ;  /* 0x000000ff0600720c */ /* 0x000fce0003f05270 */
[----:B------:R-:W-:Y:S06]  /*0540*/  @!P1 BRA `(.L_x_2) ;  /* 0x0000000000709947 */ /* 0x000fec0003800000 */
[----:B------:R-:W1:Y:S01]  /*0550*/  LDC.64 R14, c[0x0][0x380] ;  /* 0x0000e000ff0e7b82 */ /* 0x000e620000000a00 */
[----:B------:R-:W-:Y:S01]  /*0560*/  IADD3 R11, PT, PT, R4, R7, RZ ;  /* 0x00000007040b7210 */ /* 0x000fe20007ffe0ff */
[----:B------:R-:W-:Y:S01]  /*0570*/  IMAD.IADD R17, R5, 0x1, R7 ;  /* 0x0000000105117824 */ /* 0x000fe200078e0207 */
[----:B------:R-:W3:Y:S05]  /*0580*/  LDCU.64 UR4, c[0x0][0x380] ;  /* 0x00007000ff0477ac */ /* 0x000eea0008000a00 */
[----:B------:R-:W4:Y:S01]  /*0590*/  LDC.64 R8, c[0x0][0x388] ;  /* 0x0000e200ff087b82 */ /* 0x000f220000000a00 */
[----:B-1----:R-:W-:-:S06]  /*05a0*/  IMAD.WIDE.U32 R14, R11, 0x8, R14 ;  /* 0x000000080b0e7825 */ /* 0x002fcc00078e000e */
[----:B------:R-:W5:Y:S01]  /*05b0*/  LDG.E.64 R14, desc[UR6][R14.64] ;  /* 0x000000060e0e7981 */ /* 0x000f62000c1e1b00 */
[----:B----4-:R-:W-:-:S05]  /*05c0*/  IMAD.WIDE R8, R17, 0x8, R8 ;  /* 0x0000000811087825 */ /* 0x010fca00078e0208 */
[----:B------:R-:W5:Y:S01]  /*05d0*/  LDG.E.64 R16, desc[UR6][R8.64] ;  /* 0x0000000608107981 */ /* 0x000f62000c1e1b00 */
[----:B------:R-:W-:-:S05]  /*05e0*/  IADD3 R11, P1, PT, R4, R7, RZ ;  /* 0x00000007040b7210 */ /* 0x000fca0007f3e0ff */
[----:B--2---:R-:W-:Y:S01]  /*05f0*/  IMAD.X R18, RZ, RZ, RZ, P1 ;  /* 0x000000ffff127224 */ /* 0x004fe200008e06ff */
[----:B---3--:R-:W-:-:S04]  /*0600*/  LEA R10, P1, R11, UR4, 0x3 ;  /* 0x000000040b0a7c11 */ /* 0x008fc8000f8218ff */
[----:B------:R-:W-:Y:S01]  /*0610*/  LEA.HI.X R11, R11, UR5, R18, 0x3, P1 ;  /* 0x000000050b0b7c11 */ /* 0x000fe200088f1c12 */
[----:B-----5:R-:W-:-:S07]  /*0620*/  DFMA R16, R14, R16, R12 ;  /* 0x000000100e10722b */ /* 0x020fce000000000c */
[----:B------:R1:W-:Y:S04]  /*0630*/  STG.E.64 desc[UR6][R2.64], R16 ;  /* 0x0000001002007986 */ /* 0x0003e8000c101b06 */
[----:B------:R-:W2:Y:S04]  /*0640*/  LDG.E.64 R18, desc[UR6][R8.64+0x8] ;  /* 0x0000080608127981 */ /* 0x000ea8000c1e1b00 */
[----:B------:R-:W2:Y:S02]  /*0650*/  LDG.E.64 R12, desc[UR6][R10.64+0x8] ;  /* 0x000008060a0c7981 */ /* 0x000ea4000c1e1b00 */
[----:B--2---:R-:W-:-:S07]  /*0660*/  DFMA R18, R12, R18, R16 ;  /* 0x000000120c12722b */ /* 0x004fce0000000010 */
[----:B------:R1:W-:Y:S04]  /*0670*/  STG.E.64 desc[UR6][R2.64], R18 ;  /* 0x0000001202007986 */ /* 0x0003e8000c101b06 */
[----:B------:R-:W2:Y:S04]  /*0680*/  LDG.E.64 R12, desc[UR6][R10.64+0x10] ;  /* 0x000010060a0c7981 */ /* 0x000ea8000c1e1b00 */
[----:B------:R-:W2:Y:S02]  /*0690*/  LDG.E.64 R14, desc[UR6][R8.64+0x10] ;  /* 0x00001006080e7981 */ /* 0x000ea4000c1e1b00 */
[----:B--2---:R-:W-:-:S07]  /*06a0*/  DFMA R14, R12, R14, R18 ;  /* 0x0000000e0c0e722b */ /* 0x004fce0000000012 */
[----:B------:R1:W-:Y:S04]  /*06b0*/  STG.E.64 desc[UR6][R2.64], R14 ;  /* 0x0000000e02007986 */ /* 0x0003e8000c101b06 */
[----:B------:R-:W2:Y:S04]  /*06c0*/  LDG.E.64 R12, desc[UR6][R10.64+0x18] ;  /* 0x000018060a0c7981 */ /* 0x000ea8000c1e1b00 */
[----:B------:R-:W2:Y:S01]  /*06d0*/  LDG.E.64 R20, desc[UR6][R8.64+0x18] ;  /* 0x0000180608147981 */ /* 0x000ea2000c1e1b00 */
[----:B------:R-:W-:Y:S01]  /*06e0*/  IADD3 R7, PT, PT, R7, 0x4, RZ ;  /* 0x0000000407077810 */ /* 0x000fe20007ffe0ff */
[----:B--2---:R-:W-:-:S07]  /*06f0*/  DFMA R12, R12, R20, R14 ;  /* 0x000000140c0c722b */ /* 0x004fce000000000e */
[----:B------:R1:W-:Y:S04]  /*0700*/  STG.E.64 desc[UR6][R2.64], R12 ;  /* 0x0000000c02007986 */ /* 0x0003e8000c101b06 */
.L_x_2:
[----:B------:R-:W-:Y:S05]  /*0710*/  @!P0 EXIT ;  /* 0x000000000000894d */ /* 0x000fea0003800000 */
[----:B------:R-:W-:Y:S02]  /*0720*/  ISETP.NE.AND P1, PT, R6, 0x1, PT ;  /* 0x000000010600780c */ /* 0x000fe40003f25270 */
[----:B------:R-:W-:-:S04]  /*0730*/  LOP3.LUT R0, R0, 0x1, RZ, 0xc0, !PT ;  /* 0x0000000100007812 */ /* 0x000fc800078ec0ff */
[----:B------:R-:W-:-:S07]  /*0740*/  ISETP.NE.U32.AND P0, PT, R0, 0x1, PT ;  /* 0x000000010000780c */ /* 0x000fce0003f05070 */
[----:B------:R-:W-:Y:S06]  /*0750*/  @!P1 BRA `(.L_x_3) ;  /* 0x0000000000509947 */ /* 0x000fec0003800000 */
[----:B------:R-:W3:Y:S01]  /*0760*/  LDC.64 R8, c[0x0][0x380] ;  /* 0x0000e000ff087b82 */ /* 0x000ee20000000a00 */
[----:B-1----:R-:W-:Y:S01]  /*0770*/  IADD3 R17, PT, PT, R5, R7, RZ ;  /* 0x0000000705117210 */ /* 0x002fe20007ffe0ff */
[----:B------:R-:W-:Y:S01]  /*0780*/  IMAD.IADD R15, R4, 0x1, R7 ;  /* 0x00000001040f7824 */ /* 0x000fe200078e0207 */
[----:B------:R-:W1:Y:S05]  /*0790*/  LDCU.64 UR4, c[0x0][0x380] ;  /* 0x00007000ff0477ac */ /* 0x000e6a0008000a00 */
[----:B------:R-:W4:Y:S01]  /*07a0*/  LDC.64 R10, c[0x0][0x388] ;  /* 0x0000e200ff0a7b82 */ /* 0x000f220000000a00 */
[----:B---3--:R-:W-:-:S05]  /*07b0*/  IMAD.WIDE.U32 R14, R15, 0x8, R8 ;  /* 0x000000080f0e7825 */ /* 0x008fca00078e0008 */
[----:B------:R-:W3:Y:S01]  /*07c0*/  LDG.E.64 R8, desc[UR6][R14.64] ;  /* 0x000000060e087981 */ /* 0x000ee2000c1e1b00 */
[----:B----4-:R-:W-:-:S05]  /*07d0*/  IMAD.WIDE R16, R17, 0x8, R10 ;  /* 0x0000000811107825 */ /* 0x010fca00078e020a */
[----:B------:R-:W3:Y:S01]  /*07e0*/  LDG.E.64 R10, desc[UR6][R16.64] ;  /* 0x00000006100a7981 */ /* 0x000ee2000c1e1b00 */
[----:B------:R-:W-:-:S05]  /*07f0*/  IADD3 R0, P1, PT, R4, R7, RZ ;  /* 0x0000000704007210 */ /* 0x000fca0007f3e0ff */
[----:B--2---:R-:W-:Y:S01]  /*0800*/  IMAD.X R19, RZ, RZ, RZ, P1 ;  /* 0x000000ffff137224 */ /* 0x004fe200008e06ff */
[----:B-1----:R-:W-:-:S04]  /*0810*/  LEA R18, P1, R0, UR4, 0x3 ;  /* 0x0000000400127c11 */ /* 0x002fc8000f8218ff */
[----:B------:R-:W-:Y:S01]  /*0820*/  LEA.HI.X R19, R0, UR5, R19, 0x3, P1 ;  /* 0x0000000500137c11 */ /* 0x000fe200088f1c13 */
[----:B---3--:R-:W-:-:S07]  /*0830*/  DFMA R8, R8, R10, R12 ;  /* 0x0000000a0808722b */ /* 0x008fce000000000c */
[----:B------:R3:W-:Y:S04]  /*0840*/  STG.E.64 desc[UR6][R2.64], R8 ;  /* 0x0000000802007986 */ /* 0x0007e8000c101b06 */
[----:B------:R-:W2:Y:S04]  /*0850*/  LDG.E.64 R10, desc[UR6][R16.64+0x8] ;  /* 0x00000806100a7981 */ /* 0x000ea8000c1e1b00 */
[----:B------:R-:W2:Y:S01]  /*0860*/  LDG.E.64 R12, desc[UR6][R18.64+0x8] ;  /* 0x00000806120c7981 */ /* 0x000ea2000c1e1b00 */
[----:B------:R-:W-:Y:S01]  /*0870*/  IADD3 R7, PT, PT, R7, 0x2, RZ ;  /* 0x0000000207077810 */ /* 0x000fe20007ffe0ff */
[----:B--2---:R-:W-:-:S07]  /*0880*/  DFMA R12, R12, R10, R8 ;  /* 0x0000000a0c0c722b */ /* 0x004fce0000000008 */
[----:B------:R3:W-:Y:S04]  /*0890*/  STG.E.64 desc[UR6][R2.64], R12 ;  /* 0x0000000c02007986 */ /* 0x0007e8000c101b06 */
.L_x_3:
[----:B------:R-:W-:Y:S05]  /*08a0*/  @P0 EXIT ;  /* 0x000000000000094d */ /* 0x000fea0003800000 */
[----:B---3--:R-:W3:Y:S01]  /*08b0*/  LDC.64 R8, c[0x0][0x380] ;  /* 0x0000e000ff087b82 */ /* 0x008ee20000000a00 */
[----:B-1----:R-:W-:Y:S01]  /*08c0*/  IMAD.IADD R15, R4, 0x1, R7 ;  /* 0x00000001040f7824 */ /* 0x002fe200078e0207 */
[----:B------:R-:W-:-:S06]  /*08d0*/  IADD3 R7, PT, PT, R5, R7, RZ ;  /* 0x0000000705077210 */ /* 0x000fcc0007ffe0ff */
[----:B------:R-:W1:Y:S01]  /*08e0*/  LDC.64 R10, c[0x0][0x388] ;  /* 0x0000e200ff0a7b82 */ /* 0x000e620000000a00 */
[----:B---3--:R-:W-:-:S06]  /*08f0*/  IMAD.WIDE.U32 R4, R15, 0x8, R8 ;  /* 0x000000080f047825 */ /* 0x008fcc00078e0008 */
[----:B------:R-:W2:Y:S01]  /*0900*/  LDG.E.64 R4, desc[UR6][R4.64] ;  /* 0x0000000604047981 */ /* 0x000ea2000c1e1b00 */
[----:B-1----:R-:W-:-:S06]  /*0910*/  IMAD.WIDE R6, R7, 0x8, R10 ;  /* 0x0000000807067825 */ /* 0x002fcc00078e020a */
[----:B------:R-:W2:Y:S02]  /*0920*/  LDG.E.64 R6, desc[UR6][R6.64] ;  /* 0x0000000606067981 */ /* 0x000ea4000c1e1b00 */
[----:B--2---:R-:W-:-:S07]  /*0930*/  DFMA R12, R4, R6, R12 ;  /* 0x00000006040c722b */ /* 0x004fce000000000c */
[----:B------:R-:W-:Y:S01]  /*0940*/  STG.E.64 desc[UR6][R2.64], R12 ;  /* 0x0000000c02007986 */ /* 0x000fe2000c101b06 */
[----:B------:R-:W-:Y:S05]  /*0950*/  EXIT ;  /* 0x000000000000794d */ /* 0x000fea0003800000 */
.L_x_4:
[----:B------:R-:W-:-:S00]  /*0960*/  BRA `(.L_x_4) ;  /* 0xfffffffc00fc7947 */ /* 0x000fc0000383ffff */
[----:B------:R-:W-:-:S00]  /*0970*/  NOP ;  /* 0x0000000000007918 */ /* 0x000fc00000000000 */
        /* <DEDUP_REMOVED lines=8> */
.L_x_5:


//--------------------- .nv.shared.reserved.0     --------------------------
	.section	.nv.shared.reserved.0,"aw",@nobits
	.weak		__nv_reservedSMEM_offset_0_alias
	.size		__nv_reservedSMEM_offset_0_alias, 0, 64
	.other		__nv_reservedSMEM_offset_0_alias,@"STO_CUDA_RESERVED_SHARED STV_DEFAULT"
__nv_reservedSMEM_offset_0_alias:
	.zero		0
	.zero		64


//--------------------- .nv.constant0._Z8mat_prodPdS_S_iii --------------------------
	.section	.nv.constant0._Z8mat_prodPdS_S_iii,"a",@progbits
	.sectionflags	@""
	.align	4
.nv.constant0._Z8mat_prodPdS_S_iii:
	.zero		932


//--------------------- SYMBOLS --------------------------

	.type		.nv.reservedSmem.offset0,@object
	.size		.nv.reservedSmem.offset0,0x4
